//
// Generated by NVIDIA NVVM Compiler
//
// Compiler Build ID: CL-36424714
// Cuda compilation tools, release 13.0, V13.0.88
// Based on NVVM 20.0.0
//

.version 9.0
.target sm_100
.address_size 64

	// .globl	_Z19elementwiseAdditionPfS_S_i
.global .align 1 .u8 retreat;
.global .align 4 .u32 global_idx;
// _ZZ30elementwiseAdditionPTB_dynamicPfS_S_i4dim3E8curr_idx has been demoted

.visible .entry _Z19elementwiseAdditionPfS_S_i(
	.param .u64 .ptr .align 1 _Z19elementwiseAdditionPfS_S_i_param_0,
	.param .u64 .ptr .align 1 _Z19elementwiseAdditionPfS_S_i_param_1,
	.param .u64 .ptr .align 1 _Z19elementwiseAdditionPfS_S_i_param_2,
	.param .u32 _Z19elementwiseAdditionPfS_S_i_param_3
)
{
	.reg .pred 	%p<2>;
	.reg .b32 	%r<6>;
	.reg .b32 	%f<4>;
	.reg .b64 	%rd<11>;

	ld.param.u64 	%rd1, [_Z19elementwiseAdditionPfS_S_i_param_0];
	ld.param.u64 	%rd2, [_Z19elementwiseAdditionPfS_S_i_param_1];
	ld.param.u64 	%rd3, [_Z19elementwiseAdditionPfS_S_i_param_2];
	ld.param.u32 	%r2, [_Z19elementwiseAdditionPfS_S_i_param_3];
	mov.u32 	%r3, %tid.x;
	mov.u32 	%r4, %ctaid.x;
	mov.u32 	%r5, %ntid.x;
	mad.lo.s32 	%r1, %r4, %r5, %r3;
	setp.ge.s32 	%p1, %r1, %r2;
	@%p1 bra 	$L__BB0_2;
	cvta.to.global.u64 	%rd4, %rd1;
	cvta.to.global.u64 	%rd5, %rd2;
	cvta.to.global.u64 	%rd6, %rd3;
	mul.wide.s32 	%rd7, %r1, 4;
	add.s64 	%rd8, %rd4, %rd7;
	ld.global.f32 	%f1, [%rd8];
	add.s64 	%rd9, %rd5, %rd7;
	ld.global.f32 	%f2, [%rd9];
	add.f32 	%f3, %f1, %f2;
	add.s64 	%rd10, %rd6, %rd7;
	st.global.f32 	[%rd10], %f3;
$L__BB0_2:
	ret;

}
	// .globl	_Z22elementwiseAdditionPTBPfS_S_i4dim3
.visible .entry _Z22elementwiseAdditionPTBPfS_S_i4dim3(
	.param .u64 .ptr .align 1 _Z22elementwiseAdditionPTBPfS_S_i4dim3_param_0,
	.param .u64 .ptr .align 1 _Z22elementwiseAdditionPTBPfS_S_i4dim3_param_1,
	.param .u64 .ptr .align 1 _Z22elementwiseAdditionPTBPfS_S_i4dim3_param_2,
	.param .u32 _Z22elementwiseAdditionPTBPfS_S_i4dim3_param_3,
	.param .align 4 .b8 _Z22elementwiseAdditionPTBPfS_S_i4dim3_param_4[12]
)
{
	.reg .pred 	%p<4>;
	.reg .b32 	%r<17>;
	.reg .b32 	%f<4>;
	.reg .b64 	%rd<11>;

	ld.param.u64 	%rd4, [_Z22elementwiseAdditionPTBPfS_S_i4dim3_param_0];
	ld.param.u32 	%r12, [_Z22elementwiseAdditionPTBPfS_S_i4dim3_param_4+8];
	ld.param.u32 	%r1, [_Z22elementwiseAdditionPTBPfS_S_i4dim3_param_4];
	ld.param.u32 	%r13, [_Z22elementwiseAdditionPTBPfS_S_i4dim3_param_4+4];
	ld.param.u64 	%rd5, [_Z22elementwiseAdditionPTBPfS_S_i4dim3_param_1];
	ld.param.u64 	%rd6, [_Z22elementwiseAdditionPTBPfS_S_i4dim3_param_2];
	ld.param.u32 	%r11, [_Z22elementwiseAdditionPTBPfS_S_i4dim3_param_3];
	mul.lo.s32 	%r2, %r1, %r13;
	mul.lo.s32 	%r3, %r2, %r12;
	mov.u32 	%r16, %ctaid.x;
	setp.ge.u32 	%p1, %r16, %r3;
	@%p1 bra 	$L__BB1_5;
	mov.u32 	%r5, %tid.x;
	mov.u32 	%r6, %ntid.x;
	mov.u32 	%r7, %nctaid.x;
	cvta.to.global.u64 	%rd1, %rd4;
	cvta.to.global.u64 	%rd2, %rd5;
	cvta.to.global.u64 	%rd3, %rd6;
$L__BB1_2:
	rem.u32 	%r14, %r16, %r2;
	rem.u32 	%r15, %r14, %r1;
	mad.lo.s32 	%r9, %r15, %r6, %r5;
	setp.ge.s32 	%p2, %r9, %r11;
	@%p2 bra 	$L__BB1_4;
	mul.wide.s32 	%rd7, %r9, 4;
	add.s64 	%rd8, %rd1, %rd7;
	ld.global.f32 	%f1, [%rd8];
	add.s64 	%rd9, %rd2, %rd7;
	ld.global.f32 	%f2, [%rd9];
	add.f32 	%f3, %f1, %f2;
	add.s64 	%rd10, %rd3, %rd7;
	st.global.f32 	[%rd10], %f3;
$L__BB1_4:
	add.s32 	%r16, %r16, %r7;
	setp.lt.u32 	%p3, %r16, %r3;
	@%p3 bra 	$L__BB1_2;
$L__BB1_5:
	ret;

}
	// .globl	_Z30elementwiseAdditionPTB_dynamicPfS_S_i4dim3
.visible .entry _Z30elementwiseAdditionPTB_dynamicPfS_S_i4dim3(
	.param .u64 .ptr .align 1 _Z30elementwiseAdditionPTB_dynamicPfS_S_i4dim3_param_0,
	.param .u64 .ptr .align 1 _Z30elementwiseAdditionPTB_dynamicPfS_S_i4dim3_param_1,
	.param .u64 .ptr .align 1 _Z30elementwiseAdditionPTB_dynamicPfS_S_i4dim3_param_2,
	.param .u32 _Z30elementwiseAdditionPTB_dynamicPfS_S_i4dim3_param_3,
	.param .align 4 .b8 _Z30elementwiseAdditionPTB_dynamicPfS_S_i4dim3_param_4[12]
)
{
	.reg .pred 	%p<5>;
	.reg .b16 	%rs<2>;
	.reg .b32 	%r<29>;
	.reg .b32 	%f<4>;
	.reg .b64 	%rd<11>;
	// demoted variable
	.shared .align 4 .u32 _ZZ30elementwiseAdditionPTB_dynamicPfS_S_i4dim3E8curr_idx;
	ld.param.u32 	%r10, [_Z30elementwiseAdditionPTB_dynamicPfS_S_i4dim3_param_4+8];
	ld.param.u32 	%r1, [_Z30elementwiseAdditionPTB_dynamicPfS_S_i4dim3_param_4];
	ld.param.u32 	%r11, [_Z30elementwiseAdditionPTB_dynamicPfS_S_i4dim3_param_4+4];
	ld.param.u64 	%rd4, [_Z30elementwiseAdditionPTB_dynamicPfS_S_i4dim3_param_0];
	ld.param.u64 	%rd5, [_Z30elementwiseAdditionPTB_dynamicPfS_S_i4dim3_param_1];
	ld.param.u64 	%rd6, [_Z30elementwiseAdditionPTB_dynamicPfS_S_i4dim3_param_2];
	ld.param.u32 	%r9, [_Z30elementwiseAdditionPTB_dynamicPfS_S_i4dim3_param_3];
	cvta.to.global.u64 	%rd1, %rd6;
	cvta.to.global.u64 	%rd2, %rd5;
	cvta.to.global.u64 	%rd3, %rd4;
	mov.u32 	%r2, %tid.x;
	mov.u32 	%r12, %tid.y;
	mov.u32 	%r13, %tid.z;
	or.b32  	%r14, %r12, %r13;
	or.b32  	%r3, %r14, %r2;
	mul.lo.s32 	%r4, %r1, %r11;
	mul.lo.s32 	%r5, %r4, %r10;
	add.s32 	%r6, %r5, 1;
	mov.u32 	%r7, %ntid.x;
$L__BB2_1:
	setp.ne.s32 	%p1, %r3, 0;
	@%p1 bra 	$L__BB2_5;
	ld.volatile.global.u8 	%rs1, [retreat];
	setp.eq.s16 	%p2, %rs1, 0;
	@%p2 bra 	$L__BB2_4;
	st.volatile.shared.u32 	[_ZZ30elementwiseAdditionPTB_dynamicPfS_S_i4dim3E8curr_idx], %r6;
	bra.uni 	$L__BB2_5;
$L__BB2_4:
	atom.global.add.u32 	%r15, [global_idx], 1;
	st.volatile.shared.u32 	[_ZZ30elementwiseAdditionPTB_dynamicPfS_S_i4dim3E8curr_idx], %r15;
$L__BB2_5:
	bar.sync 	0;
	ld.volatile.shared.u32 	%r16, [_ZZ30elementwiseAdditionPTB_dynamicPfS_S_i4dim3E8curr_idx];
	setp.gt.u32 	%p3, %r16, %r5;
	@%p3 bra 	$L__BB2_8;
	ld.volatile.shared.u32 	%r17, [_ZZ30elementwiseAdditionPTB_dynamicPfS_S_i4dim3E8curr_idx];
	ld.volatile.shared.u32 	%r18, [_ZZ30elementwiseAdditionPTB_dynamicPfS_S_i4dim3E8curr_idx];
	rem.u32 	%r20, %r17, %r4;
	sub.s32 	%r21, %r17, %r20;
	sub.s32 	%r22, %r18, %r21;
	ld.volatile.shared.u32 	%r23, [_ZZ30elementwiseAdditionPTB_dynamicPfS_S_i4dim3E8curr_idx];
	rem.u32 	%r25, %r22, %r1;
	add.s32 	%r26, %r23, %r25;
	add.s32 	%r27, %r21, %r22;
	sub.s32 	%r28, %r26, %r27;
	mad.lo.s32 	%r8, %r28, %r7, %r2;
	setp.ge.s32 	%p4, %r8, %r9;
	@%p4 bra 	$L__BB2_1;
	mul.wide.s32 	%rd7, %r8, 4;
	add.s64 	%rd8, %rd3, %rd7;
	ld.global.f32 	%f1, [%rd8];
	add.s64 	%rd9, %rd2, %rd7;
	ld.global.f32 	%f2, [%rd9];
	add.f32 	%f3, %f1, %f2;
	add.s64 	%rd10, %rd1, %rd7;
	st.global.f32 	[%rd10], %f3;
	bra.uni 	$L__BB2_1;
$L__BB2_8:
	ret;

}


// ===== COMPILED SASS (sm_100) =====

	.target	sm_100

	.elftype	@"ET_EXEC"


//--------------------- .note.nv.tkinfo           --------------------------
	.section	.note.nv.tkinfo,"",@"SHT_NOTE"
	.sectionflags	@"SHF_NOTE_NV_TKINFO"
	.tkinfo
        /*0018*/ 	.word	0x00000002
        /*0030*/ 	.string	""
        /*0030*/ 	.string	"ptxas"
        /*0030*/ 	.string	"Cuda compilation tools, release 13.0, V13.0.88"
        /*0030*/ 	.string	"Build cuda_13.0.r13.0/compiler.36424714_0"
        /*0030*/ 	.string	"-arch sm_100 -m 64 "



//--------------------- .note.nv.cuinfo           --------------------------
	.section	.note.nv.cuinfo,"",@"SHT_NOTE"
	.sectionflags	@"SHF_NOTE_NV_CUINFO"
        /*0018*/ 	.short	0x0002
        /*001a*/ 	.short	0x0064
        /*001c*/ 	.short	0x0082
	.zero		2


//--------------------- .nv.info                  --------------------------
	.section	.nv.info,"",@"SHT_CUDA_INFO"
	.align	4


	//----- nvinfo : EIATTR_REGCOUNT
	.align		4
        /*0000*/ 	.byte	0x04, 0x2f
        /*0002*/ 	.short	(.L_3 - .L_2)
	.align		4
.L_2:
        /*0004*/ 	.word	index@(_Z19elementwiseAdditionPfS_S_i)
        /*0008*/ 	.word	0x0000000c


	//----- nvinfo : EIATTR_FRAME_SIZE
	.align		4
.L_3:
        /*000c*/ 	.byte	0x04, 0x11
        /*000e*/ 	.short	(.L_5 - .L_4)
	.align		4
.L_4:
        /*0010*/ 	.word	index@(_Z19elementwiseAdditionPfS_S_i)
        /*0014*/ 	.word	0x00000000


	//----- nvinfo : EIATTR_REGCOUNT
	.align		4
.L_5:
        /*0018*/ 	.byte	0x04, 0x2f
        /*001a*/ 	.short	(.L_7 - .L_6)
	.align		4
.L_6:
        /*001c*/ 	.word	index@(_Z22elementwiseAdditionPTBPfS_S_i4dim3)
        /*0020*/ 	.word	0x0000001a


	//----- nvinfo : EIATTR_FRAME_SIZE
	.align		4
.L_7:
        /*0024*/ 	.byte	0x04, 0x11
        /*0026*/ 	.short	(.L_9 - .L_8)
	.align		4
.L_8:
        /*0028*/ 	.word	index@(_Z22elementwiseAdditionPTBPfS_S_i4dim3)
        /*002c*/ 	.word	0x00000000


	//----- nvinfo : EIATTR_REGCOUNT
	.align		4
.L_9:
        /*0030*/ 	.byte	0x04, 0x2f
        /*0032*/ 	.short	(.L_11 - .L_10)
	.align		4
.L_10:
        /*0034*/ 	.word	index@(_Z30elementwiseAdditionPTB_dynamicPfS_S_i4dim3)
        /*0038*/ 	.word	0x0000001a


	//----- nvinfo : EIATTR_FRAME_SIZE
	.align		4
.L_11:
        /*003c*/ 	.byte	0x04, 0x11
        /*003e*/ 	.short	(.L_13 - .L_12)
	.align		4
.L_12:
        /*0040*/ 	.word	index@(_Z30elementwiseAdditionPTB_dynamicPfS_S_i4dim3)
        /*0044*/ 	.word	0x00000000


	//----- nvinfo : EIATTR_MIN_STACK_SIZE
	.align		4
.L_13:
        /*0048*/ 	.byte	0x04, 0x12
        /*004a*/ 	.short	(.L_15 - .L_14)
	.align		4
.L_14:
        /*004c*/ 	.word	index@(_Z30elementwiseAdditionPTB_dynamicPfS_S_i4dim3)
        /*0050*/ 	.word	0x00000000


	//----- nvinfo : EIATTR_MIN_STACK_SIZE
	.align		4
.L_15:
        /*0054*/ 	.byte	0x04, 0x12
        /*0056*/ 	.short	(.L_17 - .L_16)
	.align		4
.L_16:
        /*0058*/ 	.word	index@(_Z22elementwiseAdditionPTBPfS_S_i4dim3)
        /*005c*/ 	.word	0x00000000


	//----- nvinfo : EIATTR_MIN_STACK_SIZE
	.align		4
.L_17:
        /*0060*/ 	.byte	0x04, 0x12
        /*0062*/ 	.short	(.L_19 - .L_18)
	.align		4
.L_18:
        /*0064*/ 	.word	index@(_Z19elementwiseAdditionPfS_S_i)
        /*0068*/ 	.word	0x00000000
.L_19:


//--------------------- .nv.compat                --------------------------
	.section	.nv.compat,"",@"SHT_CUDA_COMPAT_INFO"
	.align	4
        /*0000*/ 	.byte	0x02, 0x09, 0x00, 0x00, 0x02, 0x02, 0x01, 0x00, 0x02, 0x05, 0x05, 0x00, 0x03, 0x07, 0x01, 0x01
        /*0010*/ 	.byte	0x02, 0x03, 0x00, 0x00, 0x02, 0x06, 0x01, 0x00, 0x04, 0x0b, 0x08, 0x00, 0x09, 0x00, 0x00, 0x00
        /*0020*/ 	.byte	0x00, 0x00, 0x00, 0x00


//--------------------- .nv.info._Z30elementwiseAdditionPTB_dynamicPfS_S_i4dim3 --------------------------
	.section	.nv.info._Z30elementwiseAdditionPTB_dynamicPfS_S_i4dim3,"",@"SHT_CUDA_INFO"
	.sectionflags	@""
	.align	4


	//----- nvinfo : EIATTR_CUDA_API_VERSION
	.align		4
        /*0000*/ 	.byte	0x04, 0x37
        /*0002*/ 	.short	(.L_21 - .L_20)
.L_20:
        /*0004*/ 	.word	0x00000082


	//----- nvinfo : EIATTR_KPARAM_INFO
	.align		4
.L_21:
        /*0008*/ 	.byte	0x04, 0x17
        /*000a*/ 	.short	(.L_23 - .L_22)
.L_22:
        /*000c*/ 	.word	0x00000000
        /*0010*/ 	.short	0x0004
        /*0012*/ 	.short	0x001c
        /*0014*/ 	.byte	0x00, 0xf0, 0x31, 0x00


	//----- nvinfo : EIATTR_KPARAM_INFO
	.align		4
.L_23:
        /*0018*/ 	.byte	0x04, 0x17
        /*001a*/ 	.short	(.L_25 - .L_24)
.L_24:
        /*001c*/ 	.word	0x00000000
        /*0020*/ 	.short	0x0003
        /*0022*/ 	.short	0x0018
        /*0024*/ 	.byte	0x00, 0xf0, 0x11, 0x00


	//----- nvinfo : EIATTR_KPARAM_INFO
	.align		4
.L_25:
        /*0028*/ 	.byte	0x04, 0x17
        /*002a*/ 	.short	(.L_27 - .L_26)
.L_26:
        /*002c*/ 	.word	0x00000000
        /*0030*/ 	.short	0x0002
        /*0032*/ 	.short	0x0010
        /*0034*/ 	.byte	0x00, 0xf5, 0x21, 0x00


	//----- nvinfo : EIATTR_KPARAM_INFO
	.align		4
.L_27:
        /*0038*/ 	.byte	0x04, 0x17
        /*003a*/ 	.short	(.L_29 - .L_28)
.L_28:
        /*003c*/ 	.word	0x00000000
        /*0040*/ 	.short	0x0001
        /*0042*/ 	.short	0x0008
        /*0044*/ 	.byte	0x00, 0xf5, 0x21, 0x00


	//----- nvinfo : EIATTR_KPARAM_INFO
	.align		4
.L_29:
        /*0048*/ 	.byte	0x04, 0x17
        /*004a*/ 	.short	(.L_31 - .L_30)
.L_30:
        /*004c*/ 	.word	0x00000000
        /*0050*/ 	.short	0x0000
        /*0052*/ 	.short	0x0000
        /*0054*/ 	.byte	0x00, 0xf5, 0x21, 0x00


	//----- nvinfo : EIATTR_SPARSE_MMA_MASK
	.align		4
.L_31:
        /*0058*/ 	.byte	0x03, 0x50
        /*005a*/ 	.short	0x0000


	//----- nvinfo : EIATTR_MAXREG_COUNT
	.align		4
        /*005c*/ 	.byte	0x03, 0x1b
        /*005e*/ 	.short	0x00ff


	//----- nvinfo : EIATTR_NUM_BARRIERS
	.align		4
        /*0060*/ 	.byte	0x02, 0x4c
        /*0062*/ 	.byte	0x01
	.zero		1


	//----- nvinfo : EIATTR_MERCURY_ISA_VERSION
	.align		4
        /*0064*/ 	.byte	0x03, 0x5f
        /*0066*/ 	.short	0x0101


	//----- nvinfo : EIATTR_INT_WARP_WIDE_INSTR_OFFSETS
	.align		4
        /*0068*/ 	.byte	0x04, 0x31
        /*006a*/ 	.short	(.L_33 - .L_32)


	//   ....[0]....
.L_32:
        /*006c*/ 	.word	0x00000300


	//   ....[1]....
        /*0070*/ 	.word	0x000003c0


	//----- nvinfo : EIATTR_VRC_CTA_INIT_COUNT
	.align		4
.L_33:
        /*0074*/ 	.byte	0x02, 0x4a
	.zero		1
	.zero		1


	//----- nvinfo : EIATTR_EXIT_INSTR_OFFSETS
	.align		4
        /*0078*/ 	.byte	0x04, 0x1c
        /*007a*/ 	.short	(.L_35 - .L_34)


	//   ....[0]....
.L_34:
        /*007c*/ 	.word	0x00000460


	//----- nvinfo : EIATTR_CRS_STACK_SIZE
	.align		4
.L_35:
        /*0080*/ 	.byte	0x04, 0x1e
        /*0082*/ 	.short	(.L_37 - .L_36)
.L_36:
        /*0084*/ 	.word	0x00000000


	//----- nvinfo : EIATTR_CBANK_PARAM_SIZE
	.align		4
.L_37:
        /*0088*/ 	.byte	0x03, 0x19
        /*008a*/ 	.short	0x0028


	//----- nvinfo : EIATTR_PARAM_CBANK
	.align		4
        /*008c*/ 	.byte	0x04, 0x0a
        /*008e*/ 	.short	(.L_39 - .L_38)
	.align		4
.L_38:
        /*0090*/ 	.word	index@(.nv.constant0._Z30elementwiseAdditionPTB_dynamicPfS_S_i4dim3)
        /*0094*/ 	.short	0x0380
        /*0096*/ 	.short	0x0028


	//----- nvinfo : EIATTR_SW_WAR
	.align		4
.L_39:
        /*0098*/ 	.byte	0x04, 0x36
        /*009a*/ 	.short	(.L_41 - .L_40)
.L_40:
        /*009c*/ 	.word	0x00000008
.L_41:


//--------------------- .nv.info._Z22elementwiseAdditionPTBPfS_S_i4dim3 --------------------------
	.section	.nv.info._Z22elementwiseAdditionPTBPfS_S_i4dim3,"",@"SHT_CUDA_INFO"
	.sectionflags	@""
	.align	4


	//----- nvinfo : EIATTR_CUDA_API_VERSION
	.align		4
        /*0000*/ 	.byte	0x04, 0x37
        /*0002*/ 	.short	(.L_43 - .L_42)
.L_42:
        /*0004*/ 	.word	0x00000082


	//----- nvinfo : EIATTR_KPARAM_INFO
	.align		4
.L_43:
        /*0008*/ 	.byte	0x04, 0x17
        /*000a*/ 	.short	(.L_45 - .L_44)
.L_44:
        /*000c*/ 	.word	0x00000000
        /*0010*/ 	.short	0x0004
        /*0012*/ 	.short	0x001c
        /*0014*/ 	.byte	0x00, 0xf0, 0x31, 0x00


	//----- nvinfo : EIATTR_KPARAM_INFO
	.align		4
.L_45:
        /*0018*/ 	.byte	0x04, 0x17
        /*001a*/ 	.short	(.L_47 - .L_46)
.L_46:
        /*001c*/ 	.word	0x00000000
        /*0020*/ 	.short	0x0003
        /*0022*/ 	.short	0x0018
        /*0024*/ 	.byte	0x00, 0xf0, 0x11, 0x00


	//----- nvinfo : EIATTR_KPARAM_INFO
	.align		4
.L_47:
        /*0028*/ 	.byte	0x04, 0x17
        /*002a*/ 	.short	(.L_49 - .L_48)
.L_48:
        /*002c*/ 	.word	0x00000000
        /*0030*/ 	.short	0x0002
        /*0032*/ 	.short	0x0010
        /*0034*/ 	.byte	0x00, 0xf5, 0x21, 0x00


	//----- nvinfo : EIATTR_KPARAM_INFO
	.align		4
.L_49:
        /*0038*/ 	.byte	0x04, 0x17
        /*003a*/ 	.short	(.L_51 - .L_50)
.L_50:
        /*003c*/ 	.word	0x00000000
        /*0040*/ 	.short	0x0001
        /*0042*/ 	.short	0x0008
        /*0044*/ 	.byte	0x00, 0xf5, 0x21, 0x00


	//----- nvinfo : EIATTR_KPARAM_INFO
	.align		4
.L_51:
        /*0048*/ 	.byte	0x04, 0x17
        /*004a*/ 	.short	(.L_53 - .L_52)
.L_52:
        /*004c*/ 	.word	0x00000000
        /*0050*/ 	.short	0x0000
        /*0052*/ 	.short	0x0000
        /*0054*/ 	.byte	0x00, 0xf5, 0x21, 0x00


	//----- nvinfo : EIATTR_SPARSE_MMA_MASK
	.align		4
.L_53:
        /*0058*/ 	.byte	0x03, 0x50
        /*005a*/ 	.short	0x0000


	//----- nvinfo : EIATTR_MAXREG_COUNT
	.align		4
        /*005c*/ 	.byte	0x03, 0x1b
        /*005e*/ 	.short	0x00ff


	//----- nvinfo : EIATTR_MERCURY_ISA_VERSION
	.align		4
        /*0060*/ 	.byte	0x03, 0x5f
        /*0062*/ 	.short	0x0101


	//----- nvinfo : EIATTR_VRC_CTA_INIT_COUNT
	.align		4
        /*0064*/ 	.byte	0x02, 0x4a
	.zero		1
	.zero		1


	//----- nvinfo : EIATTR_EXIT_INSTR_OFFSETS
	.align		4
        /*0068*/ 	.byte	0x04, 0x1c
        /*006a*/ 	.short	(.L_55 - .L_54)


	//   ....[0]....
.L_54:
        /*006c*/ 	.word	0x00000070


	//   ....[1]....
        /*0070*/ 	.word	0x00000440


	//----- nvinfo : EIATTR_CRS_STACK_SIZE
	.align		4
.L_55:
        /*0074*/ 	.byte	0x04, 0x1e
        /*0076*/ 	.short	(.L_57 - .L_56)
.L_56:
        /*0078*/ 	.word	0x00000000


	//----- nvinfo : EIATTR_CBANK_PARAM_SIZE
	.align		4
.L_57:
        /*007c*/ 	.byte	0x03, 0x19
        /*007e*/ 	.short	0x0028


	//----- nvinfo : EIATTR_PARAM_CBANK
	.align		4
        /*0080*/ 	.byte	0x04, 0x0a
        /*0082*/ 	.short	(.L_59 - .L_58)
	.align		4
.L_58:
        /*0084*/ 	.word	index@(.nv.constant0._Z22elementwiseAdditionPTBPfS_S_i4dim3)
        /*0088*/ 	.short	0x0380
        /*008a*/ 	.short	0x0028


	//----- nvinfo : EIATTR_SW_WAR
	.align		4
.L_59:
        /*008c*/ 	.byte	0x04, 0x36
        /*008e*/ 	.short	(.L_61 - .L_60)
.L_60:
        /*0090*/ 	.word	0x00000008
.L_61:


//--------------------- .nv.info._Z19elementwiseAdditionPfS_S_i --------------------------
	.section	.nv.info._Z19elementwiseAdditionPfS_S_i,"",@"SHT_CUDA_INFO"
	.sectionflags	@""
	.align	4


	//----- nvinfo : EIATTR_CUDA_API_VERSION
	.align		4
        /*0000*/ 	.byte	0x04, 0x37
        /*0002*/ 	.short	(.L_63 - .L_62)
.L_62:
        /*0004*/ 	.word	0x00000082


	//----- nvinfo : EIATTR_KPARAM_INFO
	.align		4
.L_63:
        /*0008*/ 	.byte	0x04, 0x17
        /*000a*/ 	.short	(.L_65 - .L_64)
.L_64:
        /*000c*/ 	.word	0x00000000
        /*0010*/ 	.short	0x0003
        /*0012*/ 	.short	0x0018
        /*0014*/ 	.byte	0x00, 0xf0, 0x11, 0x00


	//----- nvinfo : EIATTR_KPARAM_INFO
	.align		4
.L_65:
        /*0018*/ 	.byte	0x04, 0x17
        /*001a*/ 	.short	(.L_67 - .L_66)
.L_66:
        /*001c*/ 	.word	0x00000000
        /*0020*/ 	.short	0x0002
        /*0022*/ 	.short	0x0010
        /*0024*/ 	.byte	0x00, 0xf5, 0x21, 0x00


	//----- nvinfo : EIATTR_KPARAM_INFO
	.align		4
.L_67:
        /*0028*/ 	.byte	0x04, 0x17
        /*002a*/ 	.short	(.L_69 - .L_68)
.L_68:
        /*002c*/ 	.word	0x00000000
        /*0030*/ 	.short	0x0001
        /*0032*/ 	.short	0x0008
        /*0034*/ 	.byte	0x00, 0xf5, 0x21, 0x00


	//----- nvinfo : EIATTR_KPARAM_INFO
	.align		4
.L_69:
        /*0038*/ 	.byte	0x04, 0x17
        /*003a*/ 	.short	(.L_71 - .L_70)
.L_70:
        /*003c*/ 	.word	0x00000000
        /*0040*/ 	.short	0x0000
        /*0042*/ 	.short	0x0000
        /*0044*/ 	.byte	0x00, 0xf5, 0x21, 0x00


	//----- nvinfo : EIATTR_SPARSE_MMA_MASK
	.align		4
.L_71:
        /*0048*/ 	.byte	0x03, 0x50
        /*004a*/ 	.short	0x0000


	//----- nvinfo : EIATTR_MAXREG_COUNT
	.align		4
        /*004c*/ 	.byte	0x03, 0x1b
        /*004e*/ 	.short	0x00ff


	//----- nvinfo : EIATTR_MERCURY_ISA_VERSION
	.align		4
        /*0050*/ 	.byte	0x03, 0x5f
        /*0052*/ 	.short	0x0101


	//----- nvinfo : EIATTR_VRC_CTA_INIT_COUNT
	.align		4
        /*0054*/ 	.byte	0x02, 0x4a
	.zero		1
	.zero		1


	//----- nvinfo : EIATTR_EXIT_INSTR_OFFSETS
	.align		4
        /*0058*/ 	.byte	0x04, 0x1c
        /*005a*/ 	.short	(.L_73 - .L_72)


	//   ....[0]....
.L_72:
        /*005c*/ 	.word	0x00000070


	//   ....[1]....
        /*0060*/ 	.word	0x00000130


	//----- nvinfo : EIATTR_CBANK_PARAM_SIZE
	.align		4
.L_73:
        /*0064*/ 	.byte	0x03, 0x19
        /*0066*/ 	.short	0x001c


	//----- nvinfo : EIATTR_PARAM_CBANK
	.align		4
        /*0068*/ 	.byte	0x04, 0x0a
        /*006a*/ 	.short	(.L_75 - .L_74)
	.align		4
.L_74:
        /*006c*/ 	.word	index@(.nv.constant0._Z19elementwiseAdditionPfS_S_i)
        /*0070*/ 	.short	0x0380
        /*0072*/ 	.short	0x001c


	//----- nvinfo : EIATTR_SW_WAR
	.align		4
.L_75:
        /*0074*/ 	.byte	0x04, 0x36
        /*0076*/ 	.short	(.L_77 - .L_76)
.L_76:
        /*0078*/ 	.word	0x00000008
.L_77:


//--------------------- .nv.callgraph             --------------------------
	.section	.nv.callgraph,"",@"SHT_CUDA_CALLGRAPH"
	.align	4
	.sectionentsize	8
	.align		4
        /*0000*/ 	.word	0x00000000
	.align		4
        /*0004*/ 	.word	0xffffffff
	.align		4
        /*0008*/ 	.word	0x00000000
	.align		4
        /*000c*/ 	.word	0xfffffffe
	.align		4
        /*0010*/ 	.word	0x00000000
	.align		4
        /*0014*/ 	.word	0xfffffffd
	.align		4
        /*0018*/ 	.word	0x00000000
	.align		4
        /*001c*/ 	.word	0xfffffffc


//--------------------- .nv.constant4             --------------------------
	.section	.nv.constant4,"a",@progbits
	.align	8
	.align		8
.nv.constant4:
        /*0000*/ 	.dword	retreat
	.align		8
        /*0008*/ 	.dword	global_idx


//--------------------- .text._Z30elementwiseAdditionPTB_dynamicPfS_S_i4dim3 --------------------------
	.section	.text._Z30elementwiseAdditionPTB_dynamicPfS_S_i4dim3,"ax",@progbits
	.align	128
        .global         _Z30elementwiseAdditionPTB_dynamicPfS_S_i4dim3
        .type           _Z30elementwiseAdditionPTB_dynamicPfS_S_i4dim3,@function
        .size           _Z30elementwiseAdditionPTB_dynamicPfS_S_i4dim3,(.L_x_10 - _Z30elementwiseAdditionPTB_dynamicPfS_S_i4dim3)
        .other          _Z30elementwiseAdditionPTB_dynamicPfS_S_i4dim3,@"STO_CUDA_ENTRY STV_DEFAULT"
_Z30elementwiseAdditionPTB_dynamicPfS_S_i4dim3:
.text._Z30elementwiseAdditionPTB_dynamicPfS_S_i4dim3:
[----:B------:R-:W-:Y:S01]  /*0000*/  LDC R1, c[0x0][0x37c] ;  /* 0x0000df00ff017b82 */ /* 0x000fe20000000800 */
[----:B------:R-:W0:Y:S07]  /*0010*/  LDCU UR4, c[0x0][0x39c] ;  /* 0x00007380ff0477ac */ /* 0x000e2e0008000800 */
[----:B------:R-:W1:Y:S01]  /*0020*/  LDC.64 R12, c[0x0][0x3a0] ;  /* 0x0000e800ff0c7b82 */ /* 0x000e620000000a00 */
[----:B------:R-:W2:Y:S01]  /*0030*/  S2R R10, SR_TID.X ;  /* 0x00000000000a7919 */ /* 0x000ea20000002100 */
[----:B------:R-:W3:Y:S01]  /*0040*/  LDCU.64 UR6, c[0x0][0x358] ;  /* 0x00006b00ff0677ac */ /* 0x000ee20008000a00 */
[----:B------:R-:W2:Y:S01]  /*0050*/  S2R R19, SR_TID.Y ;  /* 0x0000000000137919 */ /* 0x000ea20000002200 */
[----:B------:R-:W4:Y:S04]  /*0060*/  LDCU UR8, c[0x0][0x360] ;  /* 0x00006c00ff0877ac */ /* 0x000f280008000800 */
[----:B------:R-:W2:Y:S08]  /*0070*/  LDC.64 R4, c[0x0][0x380] ;  /* 0x0000e000ff047b82 */ /* 0x000eb00000000a00 */
[----:B------:R-:W2:Y:S01]  /*0080*/  LDC.64 R6, c[0x0][0x388] ;  /* 0x0000e200ff067b82 */ /* 0x000ea20000000a00 */
[----:B0-----:R-:W0:Y:S01]  /*0090*/  I2F.U32.RP R2, UR4 ;  /* 0x0000000400027d06 */ /* 0x001e220008209000 */
[----:B------:R-:W-:Y:S01]  /*00a0*/  ISETP.NE.U32.AND P1, PT, RZ, UR4, PT ;  /* 0x00000004ff007c0c */ /* 0x000fe2000bf25070 */
[----:B-1----:R-:W-:-:S05]  /*00b0*/  IMAD R0, R12, UR4, RZ ;  /* 0x000000040c007c24 */ /* 0x002fca000f8e02ff */
[----:B------:R-:W1:Y:S01]  /*00c0*/  LDC.64 R8, c[0x0][0x398] ;  /* 0x0000e600ff087b82 */ /* 0x000e620000000a00 */
[----:B------:R-:W2:Y:S01]  /*00d0*/  S2R R12, SR_TID.Z ;  /* 0x00000000000c7919 */ /* 0x000ea20000002300 */
[----:B------:R-:W5:Y:S01]  /*00e0*/  I2F.U32.RP R11, R0 ;  /* 0x00000000000b7306 */ /* 0x000f620000209000 */
[----:B------:R-:W-:Y:S01]  /*00f0*/  IMAD.MOV R18, RZ, RZ, -R0 ;  /* 0x000000ffff127224 */ /* 0x000fe200078e0a00 */
[----:B------:R-:W-:-:S06]  /*0100*/  ISETP.NE.U32.AND P2, PT, R0, RZ, PT ;  /* 0x000000ff0000720c */ /* 0x000fcc0003f45070 */
[----:B0-----:R-:W0:Y:S08]  /*0110*/  MUFU.RCP R2, R2 ;  /* 0x0000000200027308 */ /* 0x001e300000001000 */
[----:B-----5:R-:W5:Y:S01]  /*0120*/  MUFU.RCP R11, R11 ;  /* 0x0000000b000b7308 */ /* 0x020f620000001000 */
[----:B0-----:R-:W-:Y:S02]  /*0130*/  VIADD R16, R2, 0xffffffe ;  /* 0x0ffffffe02107836 */ /* 0x001fe40000000000 */
[----:B------:R-:W0:Y:S05]  /*0140*/  LDC.64 R2, c[0x0][0x390] ;  /* 0x0000e400ff027b82 */ /* 0x000e2a0000000a00 */
[----:B------:R3:W4:Y:S01]  /*0150*/  F2I.FTZ.U32.TRUNC.NTZ R17, R16 ;  /* 0x0000001000117305 */ /* 0x000722000021f000 */
[----:B--2---:R-:W-:Y:S01]  /*0160*/  LOP3.LUT P0, RZ, R10, R19, R12, 0xfe, !PT ;  /* 0x000000130aff7212 */ /* 0x004fe2000780fe0c */
[----:B------:R-:W-:-:S02]  /*0170*/  IMAD.MOV.U32 R19, RZ, RZ, R18 ;  /* 0x000000ffff137224 */ /* 0x000fc400078e0012 */
[----:B-----5:R-:W-:Y:S02]  /*0180*/  VIADD R14, R11, 0xffffffe ;  /* 0x0ffffffe0b0e7836 */ /* 0x020fe40000000000 */
[----:B------:R-:W-:Y:S02]  /*0190*/  IMAD R12, R0, R13, RZ ;  /* 0x0000000d000c7224 */ /* 0x000fe400078e02ff */
[----:B------:R2:W5:Y:S01]  /*01a0*/  F2I.FTZ.U32.TRUNC.NTZ R15, R14 ;  /* 0x0000000e000f7305 */ /* 0x000562000021f000 */
[----:B---3--:R-:W-:Y:S01]  /*01b0*/  HFMA2 R16, -RZ, RZ, 0, 0 ;  /* 0x00000000ff107431 */ /* 0x008fe200000001ff */
[----:B----4-:R-:W-:Y:S01]  /*01c0*/  IADD3 R20, PT, PT, RZ, -R17, RZ ;  /* 0x80000011ff147210 */ /* 0x010fe20007ffe0ff */
[----:B--2---:R-:W-:-:S04]  /*01d0*/  IMAD.MOV.U32 R14, RZ, RZ, RZ ;  /* 0x000000ffff0e7224 */ /* 0x004fc800078e00ff */
[----:B------:R-:W-:-:S04]  /*01e0*/  IMAD R11, R20, UR4, RZ ;  /* 0x00000004140b7c24 */ /* 0x000fc8000f8e02ff */
[----:B------:R-:W-:-:S04]  /*01f0*/  IMAD.HI.U32 R11, R17, R11, R16 ;  /* 0x0000000b110b7227 */ /* 0x000fc800078e0010 */
[----:B-----5:R-:W-:Y:S02]  /*0200*/  IMAD R17, R19, R15, RZ ;  /* 0x0000000f13117224 */ /* 0x020fe400078e02ff */
[----:B------:R-:W-:Y:S02]  /*0210*/  VIADD R16, R12, 0x1 ;  /* 0x000000010c107836 */ /* 0x000fe40000000000 */
[----:B------:R-:W-:Y:S01]  /*0220*/  IMAD.HI.U32 R13, R15, R17, R14 ;  /* 0x000000110f0d7227 */ /* 0x000fe200078e000e */
[----:B------:R-:W-:Y:S02]  /*0230*/  LOP3.LUT R14, RZ, UR4, RZ, 0x33, !PT ;  /* 0x00000004ff0e7c12 */ /* 0x000fe4000f8e33ff */
[----:B-1----:R-:W-:-:S07]  /*0240*/  LOP3.LUT R15, RZ, R0, RZ, 0x33, !PT ;  /* 0x00000000ff0f7212 */ /* 0x002fce00078e33ff */
.L_x_3:
[----:B------:R-:W-:Y:S05]  /*0250*/  YIELD ;  /* 0x0000000000007946 */ /* 0x000fea0003800000 */
[----:B-1----:R-:W-:Y:S05]  /*0260*/  @P0 BRA `(.L_x_0) ;  /* 0x0000000000600947 */ /* 0x002fea0003800000 */
[----:B------:R-:W1:Y:S02]  /*0270*/  LDC.64 R18, c[0x4][RZ] ;  /* 0x01000000ff127b82 */ /* 0x000e640000000a00 */
[----:B-1----:R-:W2:Y:S02]  /*0280*/  LDG.E.U8.STRONG.SYS R18, desc[UR6][R18.64] ;  /* 0x0000000612127981 */ /* 0x002ea4000c1f5100 */
[----:B--2---:R-:W-:-:S13]  /*0290*/  ISETP.NE.AND P3, PT, R18, RZ, PT ;  /* 0x000000ff1200720c */ /* 0x004fda0003f65270 */
[----:B------:R-:W1:Y:S01]  /*02a0*/  @P3 S2R R20, SR_CgaCtaId ;  /* 0x0000000000143919 */ /* 0x000e620000008800 */
[----:B------:R-:W-:-:S04]  /*02b0*/  @P3 MOV R17, 0x400 ;  /* 0x0000040000113802 */ /* 0x000fc80000000f00 */
[----:B-1----:R-:W-:-:S05]  /*02c0*/  @P3 LEA R17, R20, R17, 0x18 ;  /* 0x0000001114113211 */ /* 0x002fca00078ec0ff */
[----:B------:R1:W-:Y:S01]  /*02d0*/  @P3 STS [R17], R16 ;  /* 0x0000001011003388 */ /* 0x0003e20000000800 */
[----:B------:R-:W-:Y:S05]  /*02e0*/  @P3 BRA `(.L_x_0) ;  /* 0x0000000000403947 */ /* 0x000fea0003800000 */
[----:B-1----:R-:W1:Y:S01]  /*02f0*/  S2R R17, SR_LANEID ;  /* 0x0000000000117919 */ /* 0x002e620000000000 */
[----:B------:R-:W-:Y:S01]  /*0300*/  VOTEU.ANY UR4, UPT, PT ;  /* 0x0000000000047886 */ /* 0x000fe200038e0100 */
[----:B------:R-:W2:Y:S01]  /*0310*/  LDC.64 R18, c[0x4][0x8] ;  /* 0x01000200ff127b82 */ /* 0x000ea20000000a00 */
[----:B------:R-:W1:Y:S08]  /*0320*/  FLO.U32 R20, UR4 ;  /* 0x0000000400147d00 */ /* 0x000e7000080e0000 */
[----:B------:R-:W2:Y:S01]  /*0330*/  POPC R21, UR4 ;  /* 0x0000000400157d09 */ /* 0x000ea20008000000 */
[----:B-1----:R-:W-:-:S13]  /*0340*/  ISETP.EQ.U32.AND P3, PT, R20, R17, PT ;  /* 0x000000111400720c */ /* 0x002fda0003f62070 */
[----:B--2---:R-:W2:Y:S01]  /*0350*/  @P3 ATOMG.E.ADD.STRONG.GPU PT, R19, desc[UR6][R18.64], R21 ;  /* 0x80000015121339a8 */ /* 0x004ea200081ef106 */
[----:B------:R-:W1:Y:S01]  /*0360*/  S2UR UR5, SR_CgaCtaId ;  /* 0x00000000000579c3 */ /* 0x000e620000008800 */
[----:B------:R-:W3:Y:S02]  /*0370*/  S2R R22, SR_LTMASK ;  /* 0x0000000000167919 */ /* 0x000ee40000003900 */
[----:B---3--:R-:W-:Y:S01]  /*0380*/  LOP3.LUT R22, R22, UR4, RZ, 0xc0, !PT ;  /* 0x0000000416167c12 */ /* 0x008fe2000f8ec0ff */
[----:B------:R-:W-:Y:S02]  /*0390*/  UMOV UR4, 0x400 ;  /* 0x0000040000047882 */ /* 0x000fe40000000000 */
[----:B-1----:R-:W-:-:S03]  /*03a0*/  ULEA UR4, UR5, UR4, 0x18 ;  /* 0x0000000405047291 */ /* 0x002fc6000f8ec0ff */
[----:B------:R-:W1:Y:S01]  /*03b0*/  POPC R22, R22 ;  /* 0x0000001600167309 */ /* 0x000e620000000000 */
[----:B--2---:R-:W1:Y:S02]  /*03c0*/  SHFL.IDX PT, R17, R19, R20, 0x1f ;  /* 0x00001f1413117589 */ /* 0x004e6400000e0000 */
[----:B-1----:R-:W-:-:S05]  /*03d0*/  IADD3 R17, PT, PT, R17, R22, RZ ;  /* 0x0000001611117210 */ /* 0x002fca0007ffe0ff */
[----:B------:R2:W-:Y:S02]  /*03e0*/  STS [UR4], R17 ;  /* 0x00000011ff007988 */ /* 0x0005e40008000804 */
.L_x_0:
[----:B------:R-:W-:Y:S05]  /*03f0*/  WARPSYNC.ALL ;  /* 0x0000000000007948 */ /* 0x000fea0003800000 */
[----:B------:R-:W3:Y:S08]  /*0400*/  S2UR UR5, SR_CgaCtaId ;  /* 0x00000000000579c3 */ /* 0x000ef00000008800 */
[----:B------:R-:W-:Y:S06]  /*0410*/  BAR.SYNC.DEFER_BLOCKING 0x0 ;  /* 0x0000000000007b1d */ /* 0x000fec0000010000 */
[----:B------:R-:W-:-:S02]  /*0420*/  UMOV UR4, 0x400 ;  /* 0x0000040000047882 */ /* 0x000fc40000000000 */
[----:B---3--:R-:W-:-:S09]  /*0430*/  ULEA UR4, UR5, UR4, 0x18 ;  /* 0x0000000405047291 */ /* 0x008fd2000f8ec0ff */
[----:B-12---:R-:W1:Y:S02]  /*0440*/  LDS R17, [UR4] ;  /* 0x00000004ff117984 */ /* 0x006e640008000800 */
[----:B-1----:R-:W-:-:S13]  /*0450*/  ISETP.GT.U32.AND P3, PT, R17, R12, PT ;  /* 0x0000000c1100720c */ /* 0x002fda0003f64070 */
[----:B------:R-:W-:Y:S05]  /*0460*/  @P3 EXIT ;  /* 0x000000000000394d */ /* 0x000fea0003800000 */
[----:B------:R-:W1:Y:S01]  /*0470*/  LDS R17, [UR4] ;  /* 0x00000004ff117984 */ /* 0x000e620008000800 */
[----:B------:R-:W-:Y:S01]  /*0480*/  BSSY.RECONVERGENT B0, `(.L_x_1) ;  /* 0x000001f000007945 */ /* 0x000fe20003800200 */
[----:B-1----:R-:W-:-:S04]  /*0490*/  IMAD.HI.U32 R18, R13, R17, RZ ;  /* 0x000000110d127227 */ /* 0x002fc800078e00ff */
[----:B------:R-:W-:-:S04]  /*04a0*/  IMAD.MOV R18, RZ, RZ, -R18 ;  /* 0x000000ffff127224 */ /* 0x000fc800078e0a12 */
[----:B------:R-:W-:Y:S02]  /*04b0*/  IMAD R19, R0, R18, R17 ;  /* 0x0000001200137224 */ /* 0x000fe400078e0211 */
[----:B------:R-:W1:Y:S03]  /*04c0*/  LDS R18, [UR4] ;  /* 0x00000004ff127984 */ /* 0x000e660008000800 */
[----:B------:R-:W-:-:S13]  /*04d0*/  ISETP.GE.U32.AND P3, PT, R19, R0, PT ;  /* 0x000000001300720c */ /* 0x000fda0003f66070 */
[----:B------:R-:W-:-:S04]  /*04e0*/  @P3 IADD3 R19, PT, PT, -R0, R19, RZ ;  /* 0x0000001300133210 */ /* 0x000fc80007ffe1ff */
[----:B------:R-:W-:-:S13]  /*04f0*/  ISETP.GE.U32.AND P3, PT, R19, R0, PT ;  /* 0x000000001300720c */ /* 0x000fda0003f66070 */
[----:B------:R-:W-:-:S05]  /*0500*/  @P3 IMAD.IADD R19, R19, 0x1, -R0 ;  /* 0x0000000113133824 */ /* 0x000fca00078e0a00 */
[----:B------:R-:W-:-:S04]  /*0510*/  SEL R19, R15, R19, !P2 ;  /* 0x000000130f137207 */ /* 0x000fc80005000000 */
[----:B-1----:R-:W-:-:S05]  /*0520*/  IADD3 R20, PT, PT, R18, -R17, R19 ;  /* 0x8000001112147210 */ /* 0x002fca0007ffe013 */
[----:B------:R-:W-:-:S05]  /*0530*/  IMAD.HI.U32 R17, R11, R20, RZ ;  /* 0x000000140b117227 */ /* 0x000fca00078e00ff */
[----:B------:R-:W-:-:S05]  /*0540*/  IADD3 R17, PT, PT, -R17, RZ, RZ ;  /* 0x000000ff11117210 */ /* 0x000fca0007ffe1ff */
[----:B------:R-:W-:Y:S02]  /*0550*/  IMAD R20, R9, R17, R20 ;  /* 0x0000001109147224 */ /* 0x000fe400078e0214 */
[----:B------:R-:W1:Y:S03]  /*0560*/  LDS R17, [UR4] ;  /* 0x00000004ff117984 */ /* 0x000e660008000800 */
[----:B------:R-:W-:-:S13]  /*0570*/  ISETP.GE.U32.AND P3, PT, R20, R9, PT ;  /* 0x000000091400720c */ /* 0x000fda0003f66070 */
[----:B------:R-:W-:-:S05]  /*0580*/  @P3 IMAD.IADD R20, R20, 0x1, -R9 ;  /* 0x0000000114143824 */ /* 0x000fca00078e0a09 */
[----:B------:R-:W-:-:S13]  /*0590*/  ISETP.GE.U32.AND P3, PT, R20, R9, PT ;  /* 0x000000091400720c */ /* 0x000fda0003f66070 */
[----:B------:R-:W-:-:S04]  /*05a0*/  @P3 IADD3 R20, PT, PT, R20, -R9, RZ ;  /* 0x8000000914143210 */ /* 0x000fc80007ffe0ff */
[----:B------:R-:W-:-:S04]  /*05b0*/  SEL R20, R14, R20, !P1 ;  /* 0x000000140e147207 */ /* 0x000fc80004800000 */
[----:B-1----:R-:W-:-:S05]  /*05c0*/  IADD3 R17, PT, PT, -R18, R17, R20 ;  /* 0x0000001112117210 */ /* 0x002fca0007ffe114 */
[----:B------:R-:W-:-:S05]  /*05d0*/  IMAD R17, R17, UR8, R10 ;  /* 0x0000000811117c24 */ /* 0x000fca000f8e020a */
[----:B------:R-:W-:-:S13]  /*05e0*/  ISETP.GE.AND P3, PT, R17, R8, PT ;  /* 0x000000081100720c */ /* 0x000fda0003f66270 */
[----:B------:R-:W-:Y:S05]  /*05f0*/  @P3 BRA `(.L_x_2) ;  /* 0x00000000001c3947 */ /* 0x000fea0003800000 */
[----:B------:R-:W-:-:S04]  /*0600*/  IMAD.WIDE R18, R17, 0x4, R4 ;  /* 0x0000000411127825 */ /* 0x000fc800078e0204 */
[C---:B------:R-:W-:Y:S02]  /*0610*/  IMAD.WIDE R20, R17.reuse, 0x4, R6 ;  /* 0x0000000411147825 */ /* 0x040fe400078e0206 */
[----:B------:R-:W2:Y:S04]  /*0620*/  LDG.E R18, desc[UR6][R18.64] ;  /* 0x0000000612127981 */ /* 0x000ea8000c1e1900 */
[----:B------:R-:W2:Y:S01]  /*0630*/  LDG.E R21, desc[UR6][R20.64] ;  /* 0x0000000614157981 */ /* 0x000ea2000c1e1900 */
[----:B0-----:R-:W-:-:S04]  /*0640*/  IMAD.WIDE R22, R17, 0x4, R2 ;  /* 0x0000000411167825 */ /* 0x001fc800078e0202 */
[----:B--2---:R-:W-:-:S05]  /*0650*/  FADD R17, R18, R21 ;  /* 0x0000001512117221 */ /* 0x004fca0000000000 */
[----:B------:R1:W-:Y:S02]  /*0660*/  STG.E desc[UR6][R22.64], R17 ;  /* 0x0000001116007986 */ /* 0x0003e4000c101906 */
.L_x_2:
[----:B------:R-:W-:Y:S05]  /*0670*/  BSYNC.RECONVERGENT B0 ;  /* 0x0000000000007941 */ /* 0x000fea0003800200 */
.L_x_1:
[----:B------:R-:W-:Y:S05]  /*0680*/  BRA `(.L_x_3) ;  /* 0xfffffff800f07947 */ /* 0x000fea000383ffff */
.L_x_4:
[----:B------:R-:W-:-:S00]  /*0690*/  BRA `(.L_x_4) ;  /* 0xfffffffc00fc7947 */ /* 0x000fc0000383ffff */
[----:B------:R-:W-:-:S00]  /*06a0*/  NOP ;  /* 0x0000000000007918 */ /* 0x000fc00000000000 */
        /* <DEDUP_REMOVED lines=13> */
.L_x_10:


//--------------------- .text._Z22elementwiseAdditionPTBPfS_S_i4dim3 --------------------------
	.section	.text._Z22elementwiseAdditionPTBPfS_S_i4dim3,"ax",@progbits
	.align	128
        .global         _Z22elementwiseAdditionPTBPfS_S_i4dim3
        .type           _Z22elementwiseAdditionPTBPfS_S_i4dim3,@function
        .size           _Z22elementwiseAdditionPTBPfS_S_i4dim3,(.L_x_11 - _Z22elementwiseAdditionPTBPfS_S_i4dim3)
        .other          _Z22elementwiseAdditionPTBPfS_S_i4dim3,@"STO_CUDA_ENTRY STV_DEFAULT"
_Z22elementwiseAdditionPTBPfS_S_i4dim3:
.text._Z22elementwiseAdditionPTBPfS_S_i4dim3:
[----:B------:R-:W-:Y:S01]  /*0000*/  LDC R1, c[0x0][0x37c] ;  /* 0x0000df00ff017b82 */ /* 0x000fe20000000800 */
[----:B------:R-:W0:Y:S01]  /*0010*/  S2R R16, SR_CTAID.X ;  /* 0x0000000000107919 */ /* 0x000e220000002500 */
[----:B------:R-:W1:Y:S01]  /*0020*/  LDCU UR7, c[0x0][0x39c] ;  /* 0x00007380ff0777ac */ /* 0x000e620008000800 */
[----:B------:R-:W1:Y:S02]  /*0030*/  LDCU.64 UR4, c[0x0][0x3a0] ;  /* 0x00007400ff0477ac */ /* 0x000e640008000a00 */
[----:B-1----:R-:W-:-:S04]  /*0040*/  UIMAD UR4, UR7, UR4, URZ ;  /* 0x00000004070472a4 */ /* 0x002fc8000f8e02ff */
[----:B------:R-:W-:-:S06]  /*0050*/  UIMAD UR5, UR4, UR5, URZ ;  /* 0x00000005040572a4 */ /* 0x000fcc000f8e02ff */
[----:B0-----:R-:W-:-:S13]  /*0060*/  ISETP.GE.U32.AND P0, PT, R16, UR5, PT ;  /* 0x0000000510007c0c */ /* 0x001fda000bf06070 */
[----:B------:R-:W-:Y:S05]  /*0070*/  @P0 EXIT ;  /* 0x000000000000094d */ /* 0x000fea0003800000 */
[----:B------:R-:W0:Y:S01]  /*0080*/  I2F.U32.RP R6, UR7 ;  /* 0x0000000700067d06 */ /* 0x000e220008209000 */
[----:B------:R-:W1:Y:S01]  /*0090*/  LDCU UR6, c[0x0][0x360] ;  /* 0x00006c00ff0677ac */ /* 0x000e620008000800 */
[----:B------:R-:W2:Y:S01]  /*00a0*/  S2R R0, SR_TID.X ;  /* 0x0000000000007919 */ /* 0x000ea20000002100 */
[----:B------:R-:W3:Y:S01]  /*00b0*/  LDC.64 R2, c[0x0][0x390] ;  /* 0x0000e400ff027b82 */ /* 0x000ee20000000a00 */
[----:B------:R-:W-:Y:S01]  /*00c0*/  IADD3 R11, PT, PT, RZ, -UR4, RZ ;  /* 0x80000004ff0b7c10 */ /* 0x000fe2000fffe0ff */
[----:B------:R-:W4:Y:S01]  /*00d0*/  LDCU.64 UR8, c[0x0][0x358] ;  /* 0x00006b00ff0877ac */ /* 0x000f220008000a00 */
[----:B------:R-:W-:Y:S02]  /*00e0*/  ISETP.NE.U32.AND P0, PT, RZ, UR4, PT ;  /* 0x00000004ff007c0c */ /* 0x000fe4000bf05070 */
[----:B------:R-:W5:Y:S01]  /*00f0*/  I2F.U32.RP R8, UR4 ;  /* 0x0000000400087d06 */ /* 0x000f620008209000 */
[----:B------:R-:W-:Y:S02]  /*0100*/  ISETP.NE.U32.AND P1, PT, RZ, UR7, PT ;  /* 0x00000007ff007c0c */ /* 0x000fe4000bf25070 */
[----:B------:R-:W1:Y:S05]  /*0110*/  LDC.64 R4, c[0x0][0x380] ;  /* 0x0000e000ff047b82 */ /* 0x000e6a0000000a00 */
[----:B0-----:R-:W0:Y:S03]  /*0120*/  MUFU.RCP R6, R6 ;  /* 0x0000000600067308 */ /* 0x001e260000001000 */
[----:B------:R-:W1:Y:S05]  /*0130*/  LDC R10, c[0x0][0x370] ;  /* 0x0000dc00ff0a7b82 */ /* 0x000e6a0000000800 */
[----:B-----5:R-:W5:Y:S01]  /*0140*/  MUFU.RCP R8, R8 ;  /* 0x0000000800087308 */ /* 0x020f620000001000 */
[----:B0-----:R-:W-:-:S02]  /*0150*/  VIADD R12, R6, 0xffffffe ;  /* 0x0ffffffe060c7836 */ /* 0x001fc40000000000 */
[----:B------:R-:W0:Y:S05]  /*0160*/  LDC.64 R6, c[0x0][0x388] ;  /* 0x0000e200ff067b82 */ /* 0x000e2a0000000a00 */
[----:B------:R4:W2:Y:S01]  /*0170*/  F2I.FTZ.U32.TRUNC.NTZ R13, R12 ;  /* 0x0000000c000d7305 */ /* 0x0008a2000021f000 */
[----:B-----5:R-:W-:Y:S02]  /*0180*/  VIADD R14, R8, 0xffffffe ;  /* 0x0ffffffe080e7836 */ /* 0x020fe40000000000 */
[----:B------:R-:W0:Y:S05]  /*0190*/  LDC.64 R8, c[0x0][0x398] ;  /* 0x0000e600ff087b82 */ /* 0x000e2a0000000a00 */
[----:B------:R5:W3:Y:S01]  /*01a0*/  F2I.FTZ.U32.TRUNC.NTZ R15, R14 ;  /* 0x0000000e000f7305 */ /* 0x000ae2000021f000 */
[----:B----4-:R-:W-:-:S02]  /*01b0*/  IMAD.MOV.U32 R12, RZ, RZ, RZ ;  /* 0x000000ffff0c7224 */ /* 0x010fc400078e00ff */
[--C-:B--2---:R-:W-:Y:S02]  /*01c0*/  IMAD.MOV R17, RZ, RZ, -R13.reuse ;  /* 0x000000ffff117224 */ /* 0x104fe400078e0a0d */
[----:B-----5:R-:W-:Y:S02]  /*01d0*/  HFMA2 R14, -RZ, RZ, 0, 0 ;  /* 0x00000000ff0e7431 */ /* 0x020fe400000001ff */
[----:B------:R-:W-:Y:S02]  /*01e0*/  IMAD R17, R17, UR7, RZ ;  /* 0x0000000711117c24 */ /* 0x000fe4000f8e02ff */
[----:B---3--:R-:W-:Y:S02]  /*01f0*/  IMAD R11, R11, R15, RZ ;  /* 0x0000000f0b0b7224 */ /* 0x008fe400078e02ff */
[----:B------:R-:W-:Y:S01]  /*0200*/  IMAD.HI.U32 R12, R13, R17, R12 ;  /* 0x000000110d0c7227 */ /* 0x000fe200078e000c */
[----:B------:R-:W-:-:S03]  /*0210*/  MOV R13, R16 ;  /* 0x00000010000d7202 */ /* 0x000fc60000000f00 */
[----:B------:R-:W-:Y:S01]  /*0220*/  IMAD.HI.U32 R11, R15, R11, R14 ;  /* 0x0000000b0f0b7227 */ /* 0x000fe200078e000e */
[----:B------:R-:W-:Y:S02]  /*0230*/  LOP3.LUT R14, RZ, UR4, RZ, 0x33, !PT ;  /* 0x00000004ff0e7c12 */ /* 0x000fe4000f8e33ff */
[----:B-1----:R-:W-:-:S07]  /*0240*/  LOP3.LUT R15, RZ, UR7, RZ, 0x33, !PT ;  /* 0x00000007ff0f7c12 */ /* 0x002fce000f8e33ff */
.L_x_7:
[----:B0-----:R-:W-:Y:S01]  /*0250*/  IMAD.HI.U32 R16, R11, R13, RZ ;  /* 0x0000000d0b107227 */ /* 0x001fe200078e00ff */
[----:B------:R-:W-:Y:S03]  /*0260*/  BSSY.RECONVERGENT B0, `(.L_x_5) ;  /* 0x000001c000007945 */ /* 0x000fe60003800200 */
[----:B------:R-:W-:-:S04]  /*0270*/  IMAD.MOV R16, RZ, RZ, -R16 ;  /* 0x000000ffff107224 */ /* 0x000fc800078e0a10 */
[----:B------:R-:W-:Y:S01]  /*0280*/  IMAD R17, R16, UR4, R13 ;  /* 0x0000000410117c24 */ /* 0x000fe2000f8e020d */
[----:B------:R-:W-:-:S04]  /*0290*/  IADD3 R13, PT, PT, R10, R13, RZ ;  /* 0x0000000d0a0d7210 */ /* 0x000fc80007ffe0ff */
[----:B------:R-:W-:Y:S02]  /*02a0*/  ISETP.GE.U32.AND P2, PT, R17, UR4, PT ;  /* 0x0000000411007c0c */ /* 0x000fe4000bf46070 */
[----:B------:R-:W-:-:S11]  /*02b0*/  ISETP.GE.U32.AND P3, PT, R13, UR5, PT ;  /* 0x000000050d007c0c */ /* 0x000fd6000bf66070 */
[----:B------:R-:W-:-:S04]  /*02c0*/  @P2 IADD3 R17, PT, PT, R17, -UR4, RZ ;  /* 0x8000000411112c10 */ /* 0x000fc8000fffe0ff */
[----:B------:R-:W-:-:S13]  /*02d0*/  ISETP.GE.U32.AND P2, PT, R17, UR4, PT ;  /* 0x0000000411007c0c */ /* 0x000fda000bf46070 */
[----:B------:R-:W-:-:S05]  /*02e0*/  @P2 VIADD R17, R17, -UR4 ;  /* 0x8000000411112c36 */ /* 0x000fca0008000000 */
[----:B------:R-:W-:-:S05]  /*02f0*/  SEL R17, R14, R17, !P0 ;  /* 0x000000110e117207 */ /* 0x000fca0004000000 */
[----:B------:R-:W-:-:S05]  /*0300*/  IMAD.HI.U32 R16, R12, R17, RZ ;  /* 0x000000110c107227 */ /* 0x000fca00078e00ff */
[----:B------:R-:W-:-:S05]  /*0310*/  IADD3 R16, PT, PT, -R16, RZ, RZ ;  /* 0x000000ff10107210 */ /* 0x000fca0007ffe1ff */
[----:B0-----:R-:W-:-:S05]  /*0320*/  IMAD R16, R9, R16, R17 ;  /* 0x0000001009107224 */ /* 0x001fca00078e0211 */
[----:B------:R-:W-:-:S13]  /*0330*/  ISETP.GE.U32.AND P2, PT, R16, R9, PT ;  /* 0x000000091000720c */ /* 0x000fda0003f46070 */
[----:B------:R-:W-:-:S05]  /*0340*/  @P2 IMAD.IADD R16, R16, 0x1, -R9 ;  /* 0x0000000110102824 */ /* 0x000fca00078e0a09 */
[----:B------:R-:W-:-:S13]  /*0350*/  ISETP.GE.U32.AND P2, PT, R16, R9, PT ;  /* 0x000000091000720c */ /* 0x000fda0003f46070 */
[----:B------:R-:W-:-:S04]  /*0360*/  @P2 IADD3 R16, PT, PT, R16, -R9, RZ ;  /* 0x8000000910102210 */ /* 0x000fc80007ffe0ff */
[----:B------:R-:W-:-:S05]  /*0370*/  SEL R17, R15, R16, !P1 ;  /* 0x000000100f117207 */ /* 0x000fca0004800000 */
[----:B------:R-:W-:-:S05]  /*0380*/  IMAD R17, R17, UR6, R0 ;  /* 0x0000000611117c24 */ /* 0x000fca000f8e0200 */
[----:B------:R-:W-:-:S13]  /*0390*/  ISETP.GE.AND P2, PT, R17, R8, PT ;  /* 0x000000081100720c */ /* 0x000fda0003f46270 */
[----:B------:R-:W-:Y:S05]  /*03a0*/  @P2 BRA `(.L_x_6) ;  /* 0x00000000001c2947 */ /* 0x000fea0003800000 */
[----:B------:R-:W-:-:S04]  /*03b0*/  IMAD.WIDE R20, R17, 0x4, R4 ;  /* 0x0000000411147825 */ /* 0x000fc800078e0204 */
[C---:B------:R-:W-:Y:S02]  /*03c0*/  IMAD.WIDE R18, R17.reuse, 0x4, R6 ;  /* 0x0000000411127825 */ /* 0x040fe400078e0206 */
[----:B------:R-:W2:Y:S04]  /*03d0*/  LDG.E R20, desc[UR8][R20.64] ;  /* 0x0000000814147981 */ /* 0x000ea8000c1e1900 */
[----:B------:R-:W2:Y:S01]  /*03e0*/  LDG.E R19, desc[UR8][R18.64] ;  /* 0x0000000812137981 */ /* 0x000ea2000c1e1900 */
[----:B------:R-:W-:-:S04]  /*03f0*/  IMAD.WIDE R16, R17, 0x4, R2 ;  /* 0x0000000411107825 */ /* 0x000fc800078e0202 */
[----:B--2---:R-:W-:-:S05]  /*0400*/  FADD R23, R20, R19 ;  /* 0x0000001314177221 */ /* 0x004fca0000000000 */
[----:B------:R0:W-:Y:S02]  /*0410*/  STG.E desc[UR8][R16.64], R23 ;  /* 0x0000001710007986 */ /* 0x0001e4000c101908 */
.L_x_6:
[----:B------:R-:W-:Y:S05]  /*0420*/  BSYNC.RECONVERGENT B0 ;  /* 0x0000000000007941 */ /* 0x000fea0003800200 */
.L_x_5:
[----:B------:R-:W-:Y:S05]  /*0430*/  @!P3 BRA `(.L_x_7) ;  /* 0xfffffffc0084b947 */ /* 0x000fea000383ffff */
[----:B------:R-:W-:Y:S05]  /*0440*/  EXIT ;  /* 0x000000000000794d */ /* 0x000fea0003800000 */
.L_x_8:
        /* <DEDUP_REMOVED lines=11> */
.L_x_11:


//--------------------- .text._Z19elementwiseAdditionPfS_S_i --------------------------
	.section	.text._Z19elementwiseAdditionPfS_S_i,"ax",@progbits
	.align	128
        .global         _Z19elementwiseAdditionPfS_S_i
        .type           _Z19elementwiseAdditionPfS_S_i,@function
        .size           _Z19elementwiseAdditionPfS_S_i,(.L_x_12 - _Z19elementwiseAdditionPfS_S_i)
        .other          _Z19elementwiseAdditionPfS_S_i,@"STO_CUDA_ENTRY STV_DEFAULT"
_Z19elementwiseAdditionPfS_S_i:
.text._Z19elementwiseAdditionPfS_S_i:
[----:B------:R-:W-:Y:S01]  /*0000*/  LDC R1, c[0x0][0x37c] ;  /* 0x0000df00ff017b82 */ /* 0x000fe20000000800 */
[----:B------:R-:W0:Y:S07]  /*0010*/  S2R R9, SR_TID.X ;  /* 0x0000000000097919 */ /* 0x000e2e0000002100 */
[----:B------:R-:W0:Y:S01]  /*0020*/  S2UR UR4, SR_CTAID.X ;  /* 0x00000000000479c3 */ /* 0x000e220000002500 */
[----:B------:R-:W1:Y:S07]  /*0030*/  LDCU UR5, c[0x0][0x398] ;  /* 0x00007300ff0577ac */ /* 0x000e6e0008000800 */
[----:B------:R-:W0:Y:S02]  /*0040*/  LDC R0, c[0x0][0x360] ;  /* 0x0000d800ff007b82 */ /* 0x000e240000000800 */
[----:B0-----:R-:W-:-:S05]  /*0050*/  IMAD R9, R0, UR4, R9 ;  /* 0x0000000400097c24 */ /* 0x001fca000f8e0209 */
[----:B-1----:R-:W-:-:S13]  /*0060*/  ISETP.GE.AND P0, PT, R9, UR5, PT ;  /* 0x0000000509007c0c */ /* 0x002fda000bf06270 */
[----:B------:R-:W-:Y:S05]  /*0070*/  @P0 EXIT ;  /* 0x000000000000094d */ /* 0x000fea0003800000 */
[----:B------:R-:W0:Y:S01]  /*0080*/  LDC.64 R2, c[0x0][0x380] ;  /* 0x0000e000ff027b82 */ /* 0x000e220000000a00 */
[----:B------:R-:W1:Y:S07]  /*0090*/  LDCU.64 UR4, c[0x0][0x358] ;  /* 0x00006b00ff0477ac */ /* 0x000e6e0008000a00 */
[----:B------:R-:W2:Y:S08]  /*00a0*/  LDC.64 R4, c[0x0][0x388] ;  /* 0x0000e200ff047b82 */ /* 0x000eb00000000a00 */
[----:B------:R-:W3:Y:S01]  /*00b0*/  LDC.64 R6, c[0x0][0x390] ;  /* 0x0000e400ff067b82 */ /* 0x000ee20000000a00 */
[----:B0-----:R-:W-:-:S06]  /*00c0*/  IMAD.WIDE R2, R9, 0x4, R2 ;  /* 0x0000000409027825 */ /* 0x001fcc00078e0202 */
[----:B-1----:R-:W4:Y:S01]  /*00d0*/  LDG.E R2, desc[UR4][R2.64] ;  /* 0x0000000402027981 */ /* 0x002f22000c1e1900 */
[----:B--2---:R-:W-:-:S06]  /*00e0*/  IMAD.WIDE R4, R9, 0x4, R4 ;  /* 0x0000000409047825 */ /* 0x004fcc00078e0204 */
[----:B------:R-:W4:Y:S01]  /*00f0*/  LDG.E R5, desc[UR4][R4.64] ;  /* 0x0000000404057981 */ /* 0x000f22000c1e1900 */
[----:B---3--:R-:W-:-:S04]  /*0100*/  IMAD.WIDE R6, R9, 0x4, R6 ;  /* 0x0000000409067825 */ /* 0x008fc800078e0206 */
[----:B----4-:R-:W-:-:S05]  /*0110*/  FADD R9, R2, R5 ;  /* 0x0000000502097221 */ /* 0x010fca0000000000 */
[----:B------:R-:W-:Y:S01]  /*0120*/  STG.E desc[UR4][R6.64], R9 ;  /* 0x0000000906007986 */ /* 0x000fe2000c101904 */
[----:B------:R-:W-:Y:S05]  /*0130*/  EXIT ;  /* 0x000000000000794d */ /* 0x000fea0003800000 */
.L_x_9:
        /* <DEDUP_REMOVED lines=12> */
.L_x_12:


//--------------------- .nv.shared._Z30elementwiseAdditionPTB_dynamicPfS_S_i4dim3 --------------------------
	.section	.nv.shared._Z30elementwiseAdditionPTB_dynamicPfS_S_i4dim3,"aw",@nobits
	.sectionflags	@""
	.align	4
.nv.shared._Z30elementwiseAdditionPTB_dynamicPfS_S_i4dim3:
	.zero		1028


//--------------------- .nv.shared.reserved.0     --------------------------
	.section	.nv.shared.reserved.0,"aw",@nobits
	.weak		__nv_reservedSMEM_offset_0_alias
	.size		__nv_reservedSMEM_offset_0_alias, 0, 64
	.other		__nv_reservedSMEM_offset_0_alias,@"STO_CUDA_RESERVED_SHARED STV_DEFAULT"
__nv_reservedSMEM_offset_0_alias:
	.zero		0
	.zero		64


//--------------------- .nv.global                --------------------------
	.section	.nv.global,"aw",@nobits
	.align	4
.nv.global:
	.type		global_idx,@object
	.size		global_idx,(retreat - global_idx)
global_idx:
	.zero		4
	.type		retreat,@object
	.size		retreat,(.L_0 - retreat)
retreat:
	.zero		1
.L_0:


//--------------------- .nv.constant0._Z30elementwiseAdditionPTB_dynamicPfS_S_i4dim3 --------------------------
	.section	.nv.constant0._Z30elementwiseAdditionPTB_dynamicPfS_S_i4dim3,"a",@progbits
	.sectionflags	@""
	.align	4
.nv.constant0._Z30elementwiseAdditionPTB_dynamicPfS_S_i4dim3:
	.zero		936


//--------------------- .nv.constant0._Z22elementwiseAdditionPTBPfS_S_i4dim3 --------------------------
	.section	.nv.constant0._Z22elementwiseAdditionPTBPfS_S_i4dim3,"a",@progbits
	.sectionflags	@""
	.align	4
.nv.constant0._Z22elementwiseAdditionPTBPfS_S_i4dim3:
	.zero		936


//--------------------- .nv.constant0._Z19elementwiseAdditionPfS_S_i --------------------------
	.section	.nv.constant0._Z19elementwiseAdditionPfS_S_i,"a",@progbits
	.sectionflags	@""
	.align	4
.nv.constant0._Z19elementwiseAdditionPfS_S_i:
	.zero		924


//--------------------- SYMBOLS --------------------------

	.type		.nv.reservedSmem.offset0,@object
	.size		.nv.reservedSmem.offset0,0x4
	.type		.nv.reservedSmem.cap,@object
	.size		.nv.reservedSmem.cap,0x4
